	.headerflags	@"EF_CUDA_TEXMODE_UNIFIED EF_CUDA_64BIT_ADDRESS EF_CUDA_ACCELERATORS EF_CUDA_SM90 EF_CUDA_VIRTUAL_SM(EF_CUDA_SM90)"
	.elftype	@"ET_EXEC"


//--------------------- .nv.info                  --------------------------
	.section	.nv.info,"",@"SHT_CUDA_INFO"
	.align	4


	//----- nvinfo : EIATTR_REGCOUNT
	.align		4
        /*0000*/ 	.byte	0x04, 0x2f
        /*0002*/ 	.short	(.L_3 - .L_2)
	.align		4
.L_2:
        /*0004*/ 	.word	index@(triton_poi_fused__native_batch_norm_legit_no_training_convolution_relu_7)
        /*0008*/ 	.word	0x00000016


	//----- nvinfo : EIATTR_MIN_STACK_SIZE
	.align		4
.L_3:
        /*000c*/ 	.byte	0x04, 0x12
        /*000e*/ 	.short	(.L_5 - .L_4)
	.align		4
.L_4:
        /*0010*/ 	.word	index@(triton_poi_fused__native_batch_norm_legit_no_training_convolution_relu_7)
        /*0014*/ 	.word	0x00000000


	//----- nvinfo : EIATTR_FRAME_SIZE
	.align		4
.L_5:
        /*0018*/ 	.byte	0x04, 0x11
        /*001a*/ 	.short	(.L_7 - .L_6)
	.align		4
.L_6:
        /*001c*/ 	.word	index@(triton_poi_fused__native_batch_norm_legit_no_training_convolution_relu_7)
        /*0020*/ 	.word	0x00000000


	//----- nvinfo : EIATTR_MIN_STACK_SIZE
	.align		4
.L_7:
        /*0024*/ 	.byte	0x04, 0x12
        /*0026*/ 	.short	(.L_9 - .L_8)
	.align		4
.L_8:
        /*0028*/ 	.word	index@(triton_poi_fused__native_batch_norm_legit_no_training_convolution_relu_7)
        /*002c*/ 	.word	0x00000000
.L_9:


//--------------------- .nv.info.triton_poi_fused__native_batch_norm_legit_no_training_convolution_relu_7 --------------------------
	.section	.nv.info.triton_poi_fused__native_batch_norm_legit_no_training_convolution_relu_7,"",@"SHT_CUDA_INFO"
	.sectionflags	@""
	.align	4


	//----- nvinfo : EIATTR_CUDA_API_VERSION
	.align		4
        /*0000*/ 	.byte	0x04, 0x37
        /*0002*/ 	.short	(.L_11 - .L_10)
.L_10:
        /*0004*/ 	.word	0x0000007c


	//----- nvinfo : EIATTR_KPARAM_INFO
	.align		4
.L_11:
        /*0008*/ 	.byte	0x04, 0x17
        /*000a*/ 	.short	(.L_13 - .L_12)
.L_12:
        /*000c*/ 	.word	0x00000000
        /*0010*/ 	.short	0x0007
        /*0012*/ 	.short	0x0038
        /*0014*/ 	.byte	0x00, 0xf0, 0x11, 0x00


	//----- nvinfo : EIATTR_KPARAM_INFO
	.align		4
.L_13:
        /*0018*/ 	.byte	0x04, 0x17
        /*001a*/ 	.short	(.L_15 - .L_14)
.L_14:
        /*001c*/ 	.word	0x00000000
        /*0020*/ 	.short	0x0006
        /*0022*/ 	.short	0x0030
        /*0024*/ 	.byte	0x00, 0xf4, 0x21, 0x00


	//----- nvinfo : EIATTR_KPARAM_INFO
	.align		4
.L_15:
        /*0028*/ 	.byte	0x04, 0x17
        /*002a*/ 	.short	(.L_17 - .L_16)
.L_16:
        /*002c*/ 	.word	0x00000000
        /*0030*/ 	.short	0x0005
        /*0032*/ 	.short	0x0028
        /*0034*/ 	.byte	0x00, 0xf4, 0x21, 0x00


	//----- nvinfo : EIATTR_KPARAM_INFO
	.align		4
.L_17:
        /*0038*/ 	.byte	0x04, 0x17
        /*003a*/ 	.short	(.L_19 - .L_18)
.L_18:
        /*003c*/ 	.word	0x00000000
        /*0040*/ 	.short	0x0004
        /*0042*/ 	.short	0x0020
        /*0044*/ 	.byte	0x00, 0xf4, 0x21, 0x00


	//----- nvinfo : EIATTR_KPARAM_INFO
	.align		4
.L_19:
        /*0048*/ 	.byte	0x04, 0x17
        /*004a*/ 	.short	(.L_21 - .L_20)
.L_20:
        /*004c*/ 	.word	0x00000000
        /*0050*/ 	.short	0x0003
        /*0052*/ 	.short	0x0018
        /*0054*/ 	.byte	0x00, 0xf4, 0x21, 0x00


	//----- nvinfo : EIATTR_KPARAM_INFO
	.align		4
.L_21:
        /*0058*/ 	.byte	0x04, 0x17
        /*005a*/ 	.short	(.L_23 - .L_22)
.L_22:
        /*005c*/ 	.word	0x00000000
        /*0060*/ 	.short	0x0002
        /*0062*/ 	.short	0x0010
        /*0064*/ 	.byte	0x00, 0xf4, 0x21, 0x00


	//----- nvinfo : EIATTR_KPARAM_INFO
	.align		4
.L_23:
        /*0068*/ 	.byte	0x04, 0x17
        /*006a*/ 	.short	(.L_25 - .L_24)
.L_24:
        /*006c*/ 	.word	0x00000000
        /*0070*/ 	.short	0x0001
        /*0072*/ 	.short	0x0008
        /*0074*/ 	.byte	0x00, 0xf4, 0x21, 0x00


	//----- nvinfo : EIATTR_KPARAM_INFO
	.align		4
.L_25:
        /*0078*/ 	.byte	0x04, 0x17
        /*007a*/ 	.short	(.L_27 - .L_26)
.L_26:
        /*007c*/ 	.word	0x00000000
        /*0080*/ 	.short	0x0000
        /*0082*/ 	.short	0x0000
        /*0084*/ 	.byte	0x00, 0xf4, 0x21, 0x00


	//----- nvinfo : EIATTR_SPARSE_MMA_MASK
	.align		4
.L_27:
        /*0088*/ 	.byte	0x03, 0x50
        /*008a*/ 	.short	0x0000


	//----- nvinfo : EIATTR_MAXREG_COUNT
	.align		4
        /*008c*/ 	.byte	0x03, 0x1b
        /*008e*/ 	.short	0x00ff


	//----- nvinfo : EIATTR_EXIT_INSTR_OFFSETS
	.align		4
        /*0090*/ 	.byte	0x04, 0x1c
        /*0092*/ 	.short	(.L_29 - .L_28)


	//   ....[0]....
.L_28:
        /*0094*/ 	.word	0x000003b0


	//----- nvinfo : EIATTR_REQNTID
	.align		4
.L_29:
        /*0098*/ 	.byte	0x04, 0x10
        /*009a*/ 	.short	(.L_31 - .L_30)
.L_30:
        /*009c*/ 	.word	0x00000080
        /*00a0*/ 	.word	0x00000001
        /*00a4*/ 	.word	0x00000001


	//----- nvinfo : EIATTR_CBANK_PARAM_SIZE
	.align		4
.L_31:
        /*00a8*/ 	.byte	0x03, 0x19
        /*00aa*/ 	.short	0x003c


	//----- nvinfo : EIATTR_PARAM_CBANK
	.align		4
        /*00ac*/ 	.byte	0x04, 0x0a
        /*00ae*/ 	.short	(.L_33 - .L_32)
	.align		4
.L_32:
        /*00b0*/ 	.word	index@(.nv.constant0.triton_poi_fused__native_batch_norm_legit_no_training_convolution_relu_7)
        /*00b4*/ 	.short	0x0210
        /*00b6*/ 	.short	0x003c


	//----- nvinfo : EIATTR_SW_WAR
	.align		4
.L_33:
        /*00b8*/ 	.byte	0x04, 0x36
        /*00ba*/ 	.short	(.L_35 - .L_34)
.L_34:
        /*00bc*/ 	.word	0x00000008
.L_35:


//--------------------- .nv.callgraph             --------------------------
	.section	.nv.callgraph,"",@"SHT_CUDA_CALLGRAPH"
	.align	4
	.sectionentsize	8
	.align		4
        /*0000*/ 	.word	0x00000000
	.align		4
        /*0004*/ 	.word	0xffffffff
	.align		4
        /*0008*/ 	.word	0x00000000
	.align		4
        /*000c*/ 	.word	0xfffffffe
	.align		4
        /*0010*/ 	.word	0x00000000
	.align		4
        /*0014*/ 	.word	0xfffffffd
	.align		4
        /*0018*/ 	.word	0x00000000
	.align		4
        /*001c*/ 	.word	0xfffffffc


//--------------------- .nv.constant4             --------------------------
	.section	.nv.constant4,"a",@progbits
	.align	8
	.align		8
.nv.constant4:
        /*0000*/ 	.dword	_$_str
	.align		8
        /*0008*/ 	.dword	_$_str_$_2


//--------------------- .text.triton_poi_fused__native_batch_norm_legit_no_training_convolution_relu_7 --------------------------
	.section	.text.triton_poi_fused__native_batch_norm_legit_no_training_convolution_relu_7,"ax",@progbits
	.align	128
        .global         triton_poi_fused__native_batch_norm_legit_no_training_convolution_relu_7
        .type           triton_poi_fused__native_batch_norm_legit_no_training_convolution_relu_7,@function
        .size           triton_poi_fused__native_batch_norm_legit_no_training_convolution_relu_7,(.L_x_1 - triton_poi_fused__native_batch_norm_legit_no_training_convolution_relu_7)
        .other          triton_poi_fused__native_batch_norm_legit_no_training_convolution_relu_7,@"STO_CUDA_ENTRY STV_DEFAULT"
triton_poi_fused__native_batch_norm_legit_no_training_convolution_relu_7:
.text.triton_poi_fused__native_batch_norm_legit_no_training_convolution_relu_7:
[----:B------:R-:W-:Y:S01]  /*0000*/  LDC R1, c[0x0][0x28] ;  /* 0x00000a00ff017b82 */ /* 0x000fe20000000800 */
[----:B------:R-:W1:Y:S07]  /*0010*/  S2R R0, SR_TID.X ;  /* 0x0000000000007919 */ /* 0x000e6e0000002100 */
[----:B------:R-:W2:Y:S01]  /*0020*/  LDC.64 R14, c[0x0][0x228] ;  /* 0x00008a00ff0e7b82 */ /* 0x000ea20000000a00 */
[----:B------:R-:W-:Y:S01]  /*0030*/  ULDC.64 UR4, c[0x0][0x208] ;  /* 0x0000820000047ab9 */ /* 0x000fe20000000a00 */
[----:B------:R-:W3:Y:S06]  /*0040*/  S2R R5, SR_CTAID.X ;  /* 0x0000000000057919 */ /* 0x000eec0000002500 */
[----:B------:R-:W4:Y:S08]  /*0050*/  LDC.64 R10, c[0x0][0x218] ;  /* 0x00008600ff0a7b82 */ /* 0x000f300000000a00 */
[----:B------:R-:W5:Y:S08]  /*0060*/  LDC.64 R12, c[0x0][0x220] ;  /* 0x00008800ff0c7b82 */ /* 0x000f700000000a00 */
[----:B------:R-:W5:Y:S01]  /*0070*/  LDC.64 R16, c[0x0][0x230] ;  /* 0x00008c00ff107b82 */ /* 0x000f620000000a00 */
[----:B-1----:R-:W-:-:S02]  /*0080*/  SHF.L.U32 R0, R0, 0x1, RZ ;  /* 0x0000000100007819 */ /* 0x002fc400000006ff */
[----:B---3--:R-:W-:Y:S02]  /*0090*/  SHF.R.S32.HI R3, RZ, 0x17, R5 ;  /* 0x00000017ff037819 */ /* 0x008fe40000011405 */
[----:B------:R-:W-:Y:S02]  /*00a0*/  LOP3.LUT R0, R0, 0xfe, RZ, 0xc0, !PT ;  /* 0x000000fe00007812 */ /* 0x000fe400078ec0ff */
[----:B------:R-:W-:Y:S02]  /*00b0*/  SGXT R3, R3, 0x1 ;  /* 0x000000010303781a */ /* 0x000fe40000000200 */
[----:B------:R-:W-:Y:S02]  /*00c0*/  LEA R0, R5, R0, 0x8 ;  /* 0x0000000005007211 */ /* 0x000fe400078e40ff */
[----:B------:R-:W1:Y:S02]  /*00d0*/  LDC.64 R4, c[0x0][0x238] ;  /* 0x00008e00ff047b82 */ /* 0x000e640000000a00 */
[----:B------:R-:W-:-:S04]  /*00e0*/  LEA.HI R3, R3, R0, RZ, 0x6 ;  /* 0x0000000003037211 */ /* 0x000fc800078f30ff */
[----:B------:R-:W-:-:S04]  /*00f0*/  SHF.R.S32.HI R3, RZ, 0x6, R3 ;  /* 0x00000006ff037819 */ /* 0x000fc80000011403 */
[----:B------:R-:W-:-:S04]  /*0100*/  LEA.HI R2, R3, R3, RZ, 0x4 ;  /* 0x0000000303027211 */ /* 0x000fc800078f20ff */
[----:B------:R-:W-:-:S04]  /*0110*/  LOP3.LUT R2, R2, 0xfffffff0, RZ, 0xc0, !PT ;  /* 0xfffffff002027812 */ /* 0x000fc800078ec0ff */
[----:B------:R-:W-:Y:S02]  /*0120*/  IADD3 R19, R3, -R2, RZ ;  /* 0x8000000203137210 */ /* 0x000fe40007ffe0ff */
[----:B------:R-:W3:Y:S03]  /*0130*/  LDC.64 R2, c[0x0][0x210] ;  /* 0x00008400ff027b82 */ /* 0x000ee60000000a00 */
[----:B--2---:R-:W-:-:S05]  /*0140*/  IMAD.WIDE R14, R19, 0x4, R14 ;  /* 0x00000004130e7825 */ /* 0x004fca00078e020e */
[----:B------:R2:W2:Y:S01]  /*0150*/  LDG.E.EL R18, desc[UR4][R14.64] ;  /* 0x000000040e127981 */ /* 0x0004a2000c2e1900 */
[----:B----4-:R-:W-:-:S04]  /*0160*/  IMAD.WIDE R10, R19, 0x4, R10 ;  /* 0x00000004130a7825 */ /* 0x010fc800078e020a */
[----:B-----5:R-:W-:Y:S01]  /*0170*/  IMAD.WIDE R12, R19, 0x4, R12 ;  /* 0x00000004130c7825 */ /* 0x020fe200078e020c */
[----:B------:R4:W5:Y:S04]  /*0180*/  LDG.E.EL R8, desc[UR4][R10.64] ;  /* 0x000000040a087981 */ /* 0x000968000c2e1900 */
[----:B------:R-:W5:Y:S01]  /*0190*/  LDG.E.EL R9, desc[UR4][R12.64] ;  /* 0x000000040c097981 */ /* 0x000f62000c2e1900 */
[----:B---3--:R-:W-:-:S05]  /*01a0*/  IMAD.WIDE R2, R0, 0x4, R2 ;  /* 0x0000000400027825 */ /* 0x008fca00078e0202 */
[----:B------:R-:W5:Y:S01]  /*01b0*/  LDG.E.64 R6, desc[UR4][R2.64] ;  /* 0x0000000402067981 */ /* 0x000f62000c1e1b00 */
[----:B0-2---:R-:W-:-:S04]  /*01c0*/  IMAD.WIDE R14, R19, 0x4, R16 ;  /* 0x00000004130e7825 */ /* 0x005fc800078e0210 */
[----:B-1----:R-:W-:Y:S02]  /*01d0*/  IMAD.WIDE R16, R19, 0x4, R4 ;  /* 0x0000000413107825 */ /* 0x002fe400078e0204 */
[----:B------:R-:W2:Y:S01]  /*01e0*/  LDG.E.EL R14, desc[UR4][R14.64] ;  /* 0x000000040e0e7981 */ /* 0x000ea2000c2e1900 */
[----:B----4-:R-:W-:Y:S01]  /*01f0*/  HFMA2.MMA R10, -RZ, RZ, 1.625, 0 ;  /* 0x3e800000ff0a7435 */ /* 0x010fe200000001ff */
[----:B------:R-:W0:Y:S02]  /*0200*/  LDC.64 R4, c[0x0][0x240] ;  /* 0x00009000ff047b82 */ /* 0x000e240000000a00 */
[----:B------:R-:W2:Y:S01]  /*0210*/  LDG.E.EL R17, desc[UR4][R16.64] ;  /* 0x0000000410117981 */ /* 0x000ea2000c2e1900 */
[----:B0-----:R-:W-:-:S04]  /*0220*/  IMAD.WIDE R4, R0, 0x4, R4 ;  /* 0x0000000400047825 */ /* 0x001fc800078e0204 */
[----:B------:R-:W-:-:S04]  /*0230*/  FADD R18, R18, 9.9999997473787516356e-06 ;  /* 0x3727c5ac12127421 */ /* 0x000fc80000000000 */
[----:B------:R-:W0:Y:S02]  /*0240*/  MUFU.SQRT R19, R18 ;  /* 0x0000001200137308 */ /* 0x000e240000002000 */
[C---:B0-----:R-:W-:Y:S02]  /*0250*/  FSETP.GT.AND P0, PT, R19.reuse, 8.50705917302346158658e+37, PT ;  /* 0x7e8000001300780b */ /* 0x041fe40003f04000 */
[----:B------:R-:W-:-:S11]  /*0260*/  FSETP.GEU.AND P1, PT, R19, 1.175494350822287508e-38, PT ;  /* 0x008000001300780b */ /* 0x000fd60003f2e000 */
[----:B------:R-:W-:-:S04]  /*0270*/  @P0 FMUL R19, R19, 0.25 ;  /* 0x3e80000013130820 */ /* 0x000fc80000400000 */
[----:B------:R-:W-:-:S06]  /*0280*/  @!P1 FMUL R19, R19, 16777216 ;  /* 0x4b80000013139820 */ /* 0x000fcc0000400000 */
[----:B------:R-:W0:Y:S01]  /*0290*/  MUFU.RCP R19, R19 ;  /* 0x0000001300137308 */ /* 0x000e220000001000 */
[----:B------:R-:W-:Y:S01]  /*02a0*/  FSEL R10, R10, 1, P0 ;  /* 0x3f8000000a0a7808 */ /* 0x000fe20000000000 */
[--C-:B-----5:R-:W-:Y:S01]  /*02b0*/  FADD R6, R6, R8.reuse ;  /* 0x0000000806067221 */ /* 0x120fe20000000000 */
[----:B------:R-:W-:-:S03]  /*02c0*/  FADD R7, R7, R8 ;  /* 0x0000000807077221 */ /* 0x000fc60000000000 */
[----:B------:R-:W-:Y:S01]  /*02d0*/  @!P1 FMUL R10, R10, 16777216 ;  /* 0x4b8000000a0a9820 */ /* 0x000fe20000400000 */
[C---:B------:R-:W-:Y:S01]  /*02e0*/  FADD R8, -R9.reuse, R6 ;  /* 0x0000000609087221 */ /* 0x040fe20000000100 */
[----:B------:R-:W-:Y:S02]  /*02f0*/  FADD R9, -R9, R7 ;  /* 0x0000000709097221 */ /* 0x000fe40000000100 */
[----:B0-----:R-:W-:-:S04]  /*0300*/  FMUL R10, R19, R10 ;  /* 0x0000000a130a7220 */ /* 0x001fc80000400000 */
[-C--:B------:R-:W-:Y:S01]  /*0310*/  FMUL R8, R8, R10.reuse ;  /* 0x0000000a08087220 */ /* 0x080fe20000400000 */
[----:B------:R-:W-:-:S03]  /*0320*/  FMUL R10, R9, R10 ;  /* 0x0000000a090a7220 */ /* 0x000fc60000400000 */
[C-C-:B--2---:R-:W-:Y:S01]  /*0330*/  FFMA R8, R14.reuse, R8, R17.reuse ;  /* 0x000000080e087223 */ /* 0x144fe20000000011 */
[----:B------:R-:W-:-:S04]  /*0340*/  FFMA R10, R14, R10, R17 ;  /* 0x0000000a0e0a7223 */ /* 0x000fc80000000011 */
[----:B------:R-:W-:Y:S02]  /*0350*/  FSETP.GEU.AND P0, PT, R8, RZ, PT ;  /* 0x000000ff0800720b */ /* 0x000fe40003f0e000 */
[----:B------:R-:W-:Y:S02]  /*0360*/  FSETP.GEU.AND P1, PT, R10, RZ, PT ;  /* 0x000000ff0a00720b */ /* 0x000fe40003f2e000 */
[----:B------:R-:W-:Y:S02]  /*0370*/  FSEL R8, R8, RZ, P0 ;  /* 0x000000ff08087208 */ /* 0x000fe40000000000 */
[----:B------:R-:W-:Y:S01]  /*0380*/  FSEL R9, R10, RZ, P1 ;  /* 0x000000ff0a097208 */ /* 0x000fe20000800000 */
[----:B------:R-:W-:Y:S04]  /*0390*/  STG.E.64 desc[UR4][R2.64], R6 ;  /* 0x0000000602007986 */ /* 0x000fe8000c101b04 */
[----:B------:R-:W-:Y:S01]  /*03a0*/  STG.E.64 desc[UR4][R4.64], R8 ;  /* 0x0000000804007986 */ /* 0x000fe2000c101b04 */
[----:B------:R-:W-:Y:S05]  /*03b0*/  EXIT ;  /* 0x000000000000794d */ /* 0x000fea0003800000 */
.L_x_0:
[----:B------:R-:W-:-:S00]  /*03c0*/  BRA `(.L_x_0) ;  /* 0xfffffffc00fc7947 */ /* 0x000fc0000383ffff */
[----:B------:R-:W-:-:S00]  /*03d0*/  NOP ;  /* 0x0000000000007918 */ /* 0x000fc00000000000 */
        /* <DEDUP_REMOVED lines=10> */
.L_x_1:


//--------------------- .nv.global.init           --------------------------
	.section	.nv.global.init,"aw",@progbits
.nv.global.init:
	.type		_$_str,@object
	.size		_$_str,(_$_str_$_2 - _$_str)
_$_str:
        /*0000*/ 	.byte	0x5f, 0x5f, 0x43, 0x55, 0x44, 0x41, 0x5f, 0x46, 0x54, 0x5a, 0x00
	.type		_$_str_$_2,@object
	.size		_$_str_$_2,(.L_1 - _$_str_$_2)
_$_str_$_2:
        /*000b*/ 	.byte	0x5f, 0x5f, 0x43, 0x55, 0x44, 0x41, 0x5f, 0x50, 0x52, 0x45, 0x43, 0x5f, 0x53, 0x51, 0x52, 0x54
        /*001b*/ 	.byte	0x00
.L_1:


//--------------------- .nv.constant0.triton_poi_fused__native_batch_norm_legit_no_training_convolution_relu_7 --------------------------
	.section	.nv.constant0.triton_poi_fused__native_batch_norm_legit_no_training_convolution_relu_7,"a",@progbits
	.sectionflags	@""
	.align	4
.nv.constant0.triton_poi_fused__native_batch_norm_legit_no_training_convolution_relu_7:
	.zero		588
